	.headerflags	@"EF_CUDA_TEXMODE_UNIFIED EF_CUDA_64BIT_ADDRESS EF_CUDA_ACCELERATORS EF_CUDA_SM90 EF_CUDA_VIRTUAL_SM(EF_CUDA_SM90)"
	.elftype	@"ET_EXEC"


//--------------------- .nv.info                  --------------------------
	.section	.nv.info,"",@"SHT_CUDA_INFO"
	.align	4


	//----- nvinfo : EIATTR_REGCOUNT
	.align		4
        /*0000*/ 	.byte	0x04, 0x2f
        /*0002*/ 	.short	(.L_1 - .L_0)
	.align		4
.L_0:
        /*0004*/ 	.word	index@(triton_poi_fused_convolution_16)
        /*0008*/ 	.word	0x0000001a


	//----- nvinfo : EIATTR_MIN_STACK_SIZE
	.align		4
.L_1:
        /*000c*/ 	.byte	0x04, 0x12
        /*000e*/ 	.short	(.L_3 - .L_2)
	.align		4
.L_2:
        /*0010*/ 	.word	index@(triton_poi_fused_convolution_16)
        /*0014*/ 	.word	0x00000000


	//----- nvinfo : EIATTR_FRAME_SIZE
	.align		4
.L_3:
        /*0018*/ 	.byte	0x04, 0x11
        /*001a*/ 	.short	(.L_5 - .L_4)
	.align		4
.L_4:
        /*001c*/ 	.word	index@(triton_poi_fused_convolution_16)
        /*0020*/ 	.word	0x00000000


	//----- nvinfo : EIATTR_MIN_STACK_SIZE
	.align		4
.L_5:
        /*0024*/ 	.byte	0x04, 0x12
        /*0026*/ 	.short	(.L_7 - .L_6)
	.align		4
.L_6:
        /*0028*/ 	.word	index@(triton_poi_fused_convolution_16)
        /*002c*/ 	.word	0x00000000
.L_7:


//--------------------- .nv.info.triton_poi_fused_convolution_16 --------------------------
	.section	.nv.info.triton_poi_fused_convolution_16,"",@"SHT_CUDA_INFO"
	.sectionflags	@""
	.align	4


	//----- nvinfo : EIATTR_CUDA_API_VERSION
	.align		4
        /*0000*/ 	.byte	0x04, 0x37
        /*0002*/ 	.short	(.L_9 - .L_8)
.L_8:
        /*0004*/ 	.word	0x0000007c


	//----- nvinfo : EIATTR_KPARAM_INFO
	.align		4
.L_9:
        /*0008*/ 	.byte	0x04, 0x17
        /*000a*/ 	.short	(.L_11 - .L_10)
.L_10:
        /*000c*/ 	.word	0x00000000
        /*0010*/ 	.short	0x0002
        /*0012*/ 	.short	0x0010
        /*0014*/ 	.byte	0x00, 0xf0, 0x11, 0x00


	//----- nvinfo : EIATTR_KPARAM_INFO
	.align		4
.L_11:
        /*0018*/ 	.byte	0x04, 0x17
        /*001a*/ 	.short	(.L_13 - .L_12)
.L_12:
        /*001c*/ 	.word	0x00000000
        /*0020*/ 	.short	0x0001
        /*0022*/ 	.short	0x0008
        /*0024*/ 	.byte	0x00, 0xf4, 0x21, 0x00


	//----- nvinfo : EIATTR_KPARAM_INFO
	.align		4
.L_13:
        /*0028*/ 	.byte	0x04, 0x17
        /*002a*/ 	.short	(.L_15 - .L_14)
.L_14:
        /*002c*/ 	.word	0x00000000
        /*0030*/ 	.short	0x0000
        /*0032*/ 	.short	0x0000
        /*0034*/ 	.byte	0x00, 0xf4, 0x21, 0x00


	//----- nvinfo : EIATTR_SPARSE_MMA_MASK
	.align		4
.L_15:
        /*0038*/ 	.byte	0x03, 0x50
        /*003a*/ 	.short	0x0000


	//----- nvinfo : EIATTR_MAXREG_COUNT
	.align		4
        /*003c*/ 	.byte	0x03, 0x1b
        /*003e*/ 	.short	0x00ff


	//----- nvinfo : EIATTR_EXIT_INSTR_OFFSETS
	.align		4
        /*0040*/ 	.byte	0x04, 0x1c
        /*0042*/ 	.short	(.L_17 - .L_16)


	//   ....[0]....
.L_16:
        /*0044*/ 	.word	0x00000280


	//   ....[1]....
        /*0048*/ 	.word	0x000002a0


	//----- nvinfo : EIATTR_REQNTID
	.align		4
.L_17:
        /*004c*/ 	.byte	0x04, 0x10
        /*004e*/ 	.short	(.L_19 - .L_18)
.L_18:
        /*0050*/ 	.word	0x00000080
        /*0054*/ 	.word	0x00000001
        /*0058*/ 	.word	0x00000001


	//----- nvinfo : EIATTR_CBANK_PARAM_SIZE
	.align		4
.L_19:
        /*005c*/ 	.byte	0x03, 0x19
        /*005e*/ 	.short	0x0014


	//----- nvinfo : EIATTR_PARAM_CBANK
	.align		4
        /*0060*/ 	.byte	0x04, 0x0a
        /*0062*/ 	.short	(.L_21 - .L_20)
	.align		4
.L_20:
        /*0064*/ 	.word	index@(.nv.constant0.triton_poi_fused_convolution_16)
        /*0068*/ 	.short	0x0210
        /*006a*/ 	.short	0x0014


	//----- nvinfo : EIATTR_SW_WAR
	.align		4
.L_21:
        /*006c*/ 	.byte	0x04, 0x36
        /*006e*/ 	.short	(.L_23 - .L_22)
.L_22:
        /*0070*/ 	.word	0x00000008
.L_23:


//--------------------- .nv.callgraph             --------------------------
	.section	.nv.callgraph,"",@"SHT_CUDA_CALLGRAPH"
	.align	4
	.sectionentsize	8
	.align		4
        /*0000*/ 	.word	0x00000000
	.align		4
        /*0004*/ 	.word	0xffffffff
	.align		4
        /*0008*/ 	.word	0x00000000
	.align		4
        /*000c*/ 	.word	0xfffffffe
	.align		4
        /*0010*/ 	.word	0x00000000
	.align		4
        /*0014*/ 	.word	0xfffffffd
	.align		4
        /*0018*/ 	.word	0x00000000
	.align		4
        /*001c*/ 	.word	0xfffffffc


//--------------------- .text.triton_poi_fused_convolution_16 --------------------------
	.section	.text.triton_poi_fused_convolution_16,"ax",@progbits
	.align	128
        .global         triton_poi_fused_convolution_16
        .type           triton_poi_fused_convolution_16,@function
        .size           triton_poi_fused_convolution_16,(.L_x_1 - triton_poi_fused_convolution_16)
        .other          triton_poi_fused_convolution_16,@"STO_CUDA_ENTRY STV_DEFAULT"
triton_poi_fused_convolution_16:
.text.triton_poi_fused_convolution_16:
[----:B------:R-:W0:Y:S02]  /*0000*/  LDC R1, c[0x0][0x28] ;  /* 0x00000a00ff017b82 */ /* 0x000e240000000800 */
[----:B------:R-:W1:Y:S01]  /*0010*/  S2R R0, SR_TID.X ;  /* 0x0000000000007919 */ /* 0x000e620000002100 */
[----:B------:R-:W2:Y:S01]  /*0020*/  LDC.64 R2, c[0x0][0x210] ;  /* 0x00008400ff027b82 */ /* 0x000ea20000000a00 */
[----:B------:R-:W-:Y:S02]  /*0030*/  CS2R R16, SRZ ;  /* 0x0000000000107805 */ /* 0x000fe4000001ff00 */
[----:B------:R-:W-:Y:S01]  /*0040*/  CS2R R18, SRZ ;  /* 0x0000000000127805 */ /* 0x000fe2000001ff00 */
[----:B------:R-:W3:Y:S01]  /*0050*/  S2R R5, SR_CTAID.X ;  /* 0x0000000000057919 */ /* 0x000ee20000002500 */
[----:B------:R-:W-:Y:S02]  /*0060*/  CS2R R20, SRZ ;  /* 0x0000000000147805 */ /* 0x000fe4000001ff00 */
[----:B------:R-:W-:Y:S01]  /*0070*/  CS2R R22, SRZ ;  /* 0x0000000000167805 */ /* 0x000fe2000001ff00 */
[----:B------:R-:W-:Y:S01]  /*0080*/  ULDC.64 UR4, c[0x0][0x208] ;  /* 0x0000820000047ab9 */ /* 0x000fe20000000a00 */
[----:B------:R-:W-:Y:S01]  /*0090*/  CS2R R8, SRZ ;  /* 0x0000000000087805 */ /* 0x000fe2000001ff00 */
[----:B------:R-:W4:Y:S01]  /*00a0*/  LDC.64 R12, c[0x0][0x218] ;  /* 0x00008600ff0c7b82 */ /* 0x000f220000000a00 */
[----:B------:R-:W-:Y:S01]  /*00b0*/  CS2R R10, SRZ ;  /* 0x00000000000a7805 */ /* 0x000fe2000001ff00 */
[----:B-1----:R-:W-:Y:S01]  /*00c0*/  IMAD.SHL.U32 R0, R0, 0x4, RZ ;  /* 0x0000000400007824 */ /* 0x002fe200078e00ff */
[----:B---3--:R-:W-:-:S04]  /*00d0*/  SHF.R.S32.HI R4, RZ, 0x15, R5 ;  /* 0x00000015ff047819 */ /* 0x008fc80000011405 */
[----:B------:R-:W-:-:S05]  /*00e0*/  LOP3.LUT R0, R0, 0x1fc, RZ, 0xc0, !PT ;  /* 0x000001fc00007812 */ /* 0x000fca00078ec0ff */
[----:B------:R-:W-:Y:S01]  /*00f0*/  IMAD R5, R5, 0x400, R0 ;  /* 0x0000040005057824 */ /* 0x000fe200078e0200 */
[----:B------:R-:W-:-:S03]  /*0100*/  SGXT R0, R4, 0x1 ;  /* 0x000000010400781a */ /* 0x000fc60000000200 */
[C---:B------:R-:W-:Y:S01]  /*0110*/  VIADD R4, R5.reuse, 0x200 ;  /* 0x0000020005047836 */ /* 0x040fe20000000000 */
[----:B------:R-:W-:Y:S01]  /*0120*/  LEA.HI R0, R0, R5, RZ, 0x8 ;  /* 0x0000000500007211 */ /* 0x000fe200078f40ff */
[C---:B--2---:R-:W-:Y:S01]  /*0130*/  IMAD.WIDE R2, R5.reuse, 0x4, R2 ;  /* 0x0000000405027825 */ /* 0x044fe200078e0202 */
[----:B------:R-:W-:Y:S02]  /*0140*/  ISETP.GE.AND P0, PT, R5, 0x38400, PT ;  /* 0x000384000500780c */ /* 0x000fe40003f06270 */
[----:B------:R-:W-:Y:S02]  /*0150*/  LOP3.LUT R0, R0, 0xffffff00, RZ, 0xc0, !PT ;  /* 0xffffff0000007812 */ /* 0x000fe400078ec0ff */
[----:B------:R-:W-:-:S03]  /*0160*/  ISETP.GE.AND P1, PT, R4, 0x38400, PT ;  /* 0x000384000400780c */ /* 0x000fc60003f26270 */
[----:B------:R-:W-:Y:S01]  /*0170*/  IMAD.IADD R7, R5, 0x1, -R0 ;  /* 0x0000000105077824 */ /* 0x000fe200078e0a00 */
[----:B------:R-:W-:-:S03]  /*0180*/  CS2R R4, SRZ ;  /* 0x0000000000047805 */ /* 0x000fc6000001ff00 */
[----:B----4-:R-:W-:Y:S01]  /*0190*/  IMAD.WIDE R12, R7, 0x4, R12 ;  /* 0x00000004070c7825 */ /* 0x010fe200078e020c */
[----:B------:R-:W-:Y:S01]  /*01a0*/  CS2R R6, SRZ ;  /* 0x0000000000067805 */ /* 0x000fe2000001ff00 */
[----:B------:R-:W2:Y:S04]  /*01b0*/  @!P0 LDG.E.128 R16, desc[UR4][R2.64] ;  /* 0x0000000402108981 */ /* 0x000ea8000c1e1d00 */
[----:B------:R-:W2:Y:S04]  /*01c0*/  @!P0 LDG.E.EL.128 R20, desc[UR4][R12.64] ;  /* 0x000000040c148981 */ /* 0x000ea8000c2e1d00 */
[----:B------:R-:W3:Y:S04]  /*01d0*/  @!P1 LDG.E.EL.128 R8, desc[UR4][R12.64] ;  /* 0x000000040c089981 */ /* 0x000ee8000c2e1d00 */
[----:B------:R-:W3:Y:S01]  /*01e0*/  @!P1 LDG.E.128 R4, desc[UR4][R2.64+0x800] ;  /* 0x0008000402049981 */ /* 0x000ee2000c1e1d00 */
[----:B--2---:R-:W-:Y:S01]  /*01f0*/  FADD R16, R20, R16 ;  /* 0x0000001014107221 */ /* 0x004fe20000000000 */
[----:B------:R-:W-:Y:S01]  /*0200*/  FADD R17, R21, R17 ;  /* 0x0000001115117221 */ /* 0x000fe20000000000 */
[----:B------:R-:W-:Y:S01]  /*0210*/  FADD R18, R22, R18 ;  /* 0x0000001216127221 */ /* 0x000fe20000000000 */
[----:B------:R-:W-:-:S05]  /*0220*/  FADD R19, R23, R19 ;  /* 0x0000001317137221 */ /* 0x000fca0000000000 */
[----:B------:R1:W-:Y:S01]  /*0230*/  @!P0 STG.E.128 desc[UR4][R2.64], R16 ;  /* 0x0000001002008986 */ /* 0x0003e2000c101d04 */
[----:B---3--:R-:W-:Y:S01]  /*0240*/  FADD R4, R8, R4 ;  /* 0x0000000408047221 */ /* 0x008fe20000000000 */
[----:B------:R-:W-:Y:S01]  /*0250*/  FADD R5, R9, R5 ;  /* 0x0000000509057221 */ /* 0x000fe20000000000 */
[----:B------:R-:W-:Y:S01]  /*0260*/  FADD R6, R10, R6 ;  /* 0x000000060a067221 */ /* 0x000fe20000000000 */
[----:B------:R-:W-:Y:S01]  /*0270*/  FADD R7, R11, R7 ;  /* 0x000000070b077221 */ /* 0x000fe20000000000 */
[----:B------:R-:W-:Y:S06]  /*0280*/  @P1 EXIT ;  /* 0x000000000000194d */ /* 0x000fec0003800000 */
[----:B------:R-:W-:Y:S01]  /*0290*/  STG.E.128 desc[UR4][R2.64+0x800], R4 ;  /* 0x0008000402007986 */ /* 0x000fe2000c101d04 */
[----:B------:R-:W-:Y:S05]  /*02a0*/  EXIT ;  /* 0x000000000000794d */ /* 0x000fea0003800000 */
.L_x_0:
[----:B------:R-:W-:-:S00]  /*02b0*/  BRA `(.L_x_0) ;  /* 0xfffffffc00fc7947 */ /* 0x000fc0000383ffff */
[----:B------:R-:W-:-:S00]  /*02c0*/  NOP ;  /* 0x0000000000007918 */ /* 0x000fc00000000000 */
        /* <DEDUP_REMOVED lines=11> */
.L_x_1:


//--------------------- .nv.constant0.triton_poi_fused_convolution_16 --------------------------
	.section	.nv.constant0.triton_poi_fused_convolution_16,"a",@progbits
	.sectionflags	@""
	.align	4
.nv.constant0.triton_poi_fused_convolution_16:
	.zero		548
